//
// Generated by NVIDIA NVVM Compiler
//
// Compiler Build ID: CL-36424714
// Cuda compilation tools, release 13.0, V13.0.88
// Based on NVVM 20.0.0
//

.version 9.0
.target sm_100
.address_size 64

	// .globl	_Z11init_bucketPi

.visible .entry _Z11init_bucketPi(
	.param .u64 .ptr .align 1 _Z11init_bucketPi_param_0
)
{
	.reg .b32 	%r<3>;
	.reg .b64 	%rd<5>;

	ld.param.u64 	%rd1, [_Z11init_bucketPi_param_0];
	cvta.to.global.u64 	%rd2, %rd1;
	mov.u32 	%r1, %tid.x;
	mul.wide.u32 	%rd3, %r1, 4;
	add.s64 	%rd4, %rd2, %rd3;
	mov.b32 	%r2, 0;
	st.global.u32 	[%rd4], %r2;
	ret;

}
	// .globl	_Z11load_bucketPiS_
.visible .entry _Z11load_bucketPiS_(
	.param .u64 .ptr .align 1 _Z11load_bucketPiS__param_0,
	.param .u64 .ptr .align 1 _Z11load_bucketPiS__param_1
)
{
	.reg .b32 	%r<4>;
	.reg .b64 	%rd<9>;

	ld.param.u64 	%rd1, [_Z11load_bucketPiS__param_0];
	ld.param.u64 	%rd2, [_Z11load_bucketPiS__param_1];
	cvta.to.global.u64 	%rd3, %rd2;
	cvta.to.global.u64 	%rd4, %rd1;
	mov.u32 	%r1, %tid.x;
	mul.wide.u32 	%rd5, %r1, 4;
	add.s64 	%rd6, %rd4, %rd5;
	ld.global.u32 	%r2, [%rd6];
	mul.wide.s32 	%rd7, %r2, 4;
	add.s64 	%rd8, %rd3, %rd7;
	atom.global.add.u32 	%r3, [%rd8], 1;
	ret;

}
	// .globl	_Z8load_keyPiS_
.visible .entry _Z8load_keyPiS_(
	.param .u64 .ptr .align 1 _Z8load_keyPiS__param_0,
	.param .u64 .ptr .align 1 _Z8load_keyPiS__param_1
)
{
	.reg .pred 	%p<12>;
	.reg .b32 	%r<110>;
	.reg .b64 	%rd<22>;

	ld.param.u64 	%rd10, [_Z8load_keyPiS__param_0];
	ld.param.u64 	%rd11, [_Z8load_keyPiS__param_1];
	cvta.to.global.u64 	%rd1, %rd11;
	mov.u32 	%r1, %tid.x;
	setp.eq.s32 	%p1, %r1, 0;
	mov.b32 	%r106, 0;
	@%p1 bra 	$L__BB2_13;
	and.b32  	%r2, %r1, 15;
	setp.lt.u32 	%p2, %r1, 16;
	mov.b32 	%r96, 0;
	mov.u32 	%r106, %r96;
	@%p2 bra 	$L__BB2_4;
	and.b32  	%r96, %r1, 1008;
	neg.s32 	%r107, %r96;
	add.s64 	%rd21, %rd1, 32;
	mov.b32 	%r106, 0;
$L__BB2_3:
	.pragma "nounroll";
	ld.global.u32 	%r36, [%rd21+-32];
	add.s32 	%r37, %r36, %r106;
	ld.global.u32 	%r38, [%rd21+-28];
	add.s32 	%r39, %r38, %r37;
	ld.global.u32 	%r40, [%rd21+-24];
	add.s32 	%r41, %r40, %r39;
	ld.global.u32 	%r42, [%rd21+-20];
	add.s32 	%r43, %r42, %r41;
	ld.global.u32 	%r44, [%rd21+-16];
	add.s32 	%r45, %r44, %r43;
	ld.global.u32 	%r46, [%rd21+-12];
	add.s32 	%r47, %r46, %r45;
	ld.global.u32 	%r48, [%rd21+-8];
	add.s32 	%r49, %r48, %r47;
	ld.global.u32 	%r50, [%rd21+-4];
	add.s32 	%r51, %r50, %r49;
	ld.global.u32 	%r52, [%rd21];
	add.s32 	%r53, %r52, %r51;
	ld.global.u32 	%r54, [%rd21+4];
	add.s32 	%r55, %r54, %r53;
	ld.global.u32 	%r56, [%rd21+8];
	add.s32 	%r57, %r56, %r55;
	ld.global.u32 	%r58, [%rd21+12];
	add.s32 	%r59, %r58, %r57;
	ld.global.u32 	%r60, [%rd21+16];
	add.s32 	%r61, %r60, %r59;
	ld.global.u32 	%r62, [%rd21+20];
	add.s32 	%r63, %r62, %r61;
	ld.global.u32 	%r64, [%rd21+24];
	add.s32 	%r65, %r64, %r63;
	ld.global.u32 	%r66, [%rd21+28];
	add.s32 	%r106, %r66, %r65;
	add.s32 	%r107, %r107, 16;
	add.s64 	%rd21, %rd21, 64;
	setp.eq.s32 	%p3, %r107, 0;
	@%p3 bra 	$L__BB2_4;
	bra.uni 	$L__BB2_3;
$L__BB2_4:
	setp.eq.s32 	%p4, %r2, 0;
	@%p4 bra 	$L__BB2_13;
	and.b32  	%r8, %r1, 7;
	setp.lt.u32 	%p5, %r2, 8;
	@%p5 bra 	$L__BB2_7;
	mul.wide.u32 	%rd12, %r96, 4;
	add.s64 	%rd13, %rd1, %rd12;
	ld.global.u32 	%r68, [%rd13];
	add.s32 	%r69, %r68, %r106;
	ld.global.u32 	%r70, [%rd13+4];
	add.s32 	%r71, %r70, %r69;
	ld.global.u32 	%r72, [%rd13+8];
	add.s32 	%r73, %r72, %r71;
	ld.global.u32 	%r74, [%rd13+12];
	add.s32 	%r75, %r74, %r73;
	ld.global.u32 	%r76, [%rd13+16];
	add.s32 	%r77, %r76, %r75;
	ld.global.u32 	%r78, [%rd13+20];
	add.s32 	%r79, %r78, %r77;
	ld.global.u32 	%r80, [%rd13+24];
	add.s32 	%r81, %r80, %r79;
	ld.global.u32 	%r82, [%rd13+28];
	add.s32 	%r106, %r82, %r81;
	add.s32 	%r96, %r96, 8;
$L__BB2_7:
	setp.eq.s32 	%p6, %r8, 0;
	@%p6 bra 	$L__BB2_13;
	and.b32  	%r14, %r1, 3;
	setp.lt.u32 	%p7, %r8, 4;
	@%p7 bra 	$L__BB2_10;
	mul.wide.u32 	%rd14, %r96, 4;
	add.s64 	%rd15, %rd1, %rd14;
	ld.global.u32 	%r84, [%rd15];
	add.s32 	%r85, %r84, %r106;
	ld.global.u32 	%r86, [%rd15+4];
	add.s32 	%r87, %r86, %r85;
	ld.global.u32 	%r88, [%rd15+8];
	add.s32 	%r89, %r88, %r87;
	ld.global.u32 	%r90, [%rd15+12];
	add.s32 	%r106, %r90, %r89;
	add.s32 	%r96, %r96, 4;
$L__BB2_10:
	setp.eq.s32 	%p8, %r14, 0;
	@%p8 bra 	$L__BB2_13;
	mul.wide.u32 	%rd16, %r96, 4;
	add.s64 	%rd20, %rd1, %rd16;
	neg.s32 	%r104, %r14;
$L__BB2_12:
	.pragma "nounroll";
	ld.global.u32 	%r91, [%rd20];
	add.s32 	%r106, %r91, %r106;
	add.s64 	%rd20, %rd20, 4;
	add.s32 	%r104, %r104, 1;
	setp.ne.s32 	%p9, %r104, 0;
	@%p9 bra 	$L__BB2_12;
$L__BB2_13:
	mul.wide.u32 	%rd17, %r1, 4;
	add.s64 	%rd6, %rd1, %rd17;
	ld.global.u32 	%r92, [%rd6];
	setp.lt.s32 	%p10, %r92, 1;
	@%p10 bra 	$L__BB2_16;
	cvta.to.global.u64 	%rd7, %rd10;
$L__BB2_15:
	add.s32 	%r31, %r106, 1;
	mul.wide.s32 	%rd18, %r106, 4;
	add.s64 	%rd19, %rd7, %rd18;
	st.global.u32 	[%rd19], %r1;
	ld.global.u32 	%r93, [%rd6];
	add.s32 	%r94, %r93, -1;
	st.global.u32 	[%rd6], %r94;
	setp.gt.s32 	%p11, %r93, 1;
	mov.u32 	%r106, %r31;
	@%p11 bra 	$L__BB2_15;
$L__BB2_16:
	ret;

}


// ===== COMPILED SASS (sm_100) =====

	.target	sm_100

	.elftype	@"ET_EXEC"


//--------------------- .note.nv.tkinfo           --------------------------
	.section	.note.nv.tkinfo,"",@"SHT_NOTE"
	.sectionflags	@"SHF_NOTE_NV_TKINFO"
	.tkinfo
        /*0018*/ 	.word	0x00000002
        /*0030*/ 	.string	""
        /*0030*/ 	.string	"ptxas"
        /*0030*/ 	.string	"Cuda compilation tools, release 13.0, V13.0.88"
        /*0030*/ 	.string	"Build cuda_13.0.r13.0/compiler.36424714_0"
        /*0030*/ 	.string	"-arch sm_100 -m 64 "



//--------------------- .note.nv.cuinfo           --------------------------
	.section	.note.nv.cuinfo,"",@"SHT_NOTE"
	.sectionflags	@"SHF_NOTE_NV_CUINFO"
        /*0018*/ 	.short	0x0002
        /*001a*/ 	.short	0x0064
        /*001c*/ 	.short	0x0082
	.zero		2


//--------------------- .nv.info                  --------------------------
	.section	.nv.info,"",@"SHT_CUDA_INFO"
	.align	4


	//----- nvinfo : EIATTR_REGCOUNT
	.align		4
        /*0000*/ 	.byte	0x04, 0x2f
        /*0002*/ 	.short	(.L_1 - .L_0)
	.align		4
.L_0:
        /*0004*/ 	.word	index@(_Z11init_bucketPi)
        /*0008*/ 	.word	0x00000008


	//----- nvinfo : EIATTR_FRAME_SIZE
	.align		4
.L_1:
        /*000c*/ 	.byte	0x04, 0x11
        /*000e*/ 	.short	(.L_3 - .L_2)
	.align		4
.L_2:
        /*0010*/ 	.word	index@(_Z11init_bucketPi)
        /*0014*/ 	.word	0x00000000


	//----- nvinfo : EIATTR_REGCOUNT
	.align		4
.L_3:
        /*0018*/ 	.byte	0x04, 0x2f
        /*001a*/ 	.short	(.L_5 - .L_4)
	.align		4
.L_4:
        /*001c*/ 	.word	index@(_Z11load_bucketPiS_)
        /*0020*/ 	.word	0x0000000a


	//----- nvinfo : EIATTR_FRAME_SIZE
	.align		4
.L_5:
        /*0024*/ 	.byte	0x04, 0x11
        /*0026*/ 	.short	(.L_7 - .L_6)
	.align		4
.L_6:
        /*0028*/ 	.word	index@(_Z11load_bucketPiS_)
        /*002c*/ 	.word	0x00000000


	//----- nvinfo : EIATTR_REGCOUNT
	.align		4
.L_7:
        /*0030*/ 	.byte	0x04, 0x2f
        /*0032*/ 	.short	(.L_9 - .L_8)
	.align		4
.L_8:
        /*0034*/ 	.word	index@(_Z8load_keyPiS_)
        /*0038*/ 	.word	0x0000001a


	//----- nvinfo : EIATTR_FRAME_SIZE
	.align		4
.L_9:
        /*003c*/ 	.byte	0x04, 0x11
        /*003e*/ 	.short	(.L_11 - .L_10)
	.align		4
.L_10:
        /*0040*/ 	.word	index@(_Z8load_keyPiS_)
        /*0044*/ 	.word	0x00000000


	//----- nvinfo : EIATTR_MIN_STACK_SIZE
	.align		4
.L_11:
        /*0048*/ 	.byte	0x04, 0x12
        /*004a*/ 	.short	(.L_13 - .L_12)
	.align		4
.L_12:
        /*004c*/ 	.word	index@(_Z8load_keyPiS_)
        /*0050*/ 	.word	0x00000000


	//----- nvinfo : EIATTR_MIN_STACK_SIZE
	.align		4
.L_13:
        /*0054*/ 	.byte	0x04, 0x12
        /*0056*/ 	.short	(.L_15 - .L_14)
	.align		4
.L_14:
        /*0058*/ 	.word	index@(_Z11load_bucketPiS_)
        /*005c*/ 	.word	0x00000000


	//----- nvinfo : EIATTR_MIN_STACK_SIZE
	.align		4
.L_15:
        /*0060*/ 	.byte	0x04, 0x12
        /*0062*/ 	.short	(.L_17 - .L_16)
	.align		4
.L_16:
        /*0064*/ 	.word	index@(_Z11init_bucketPi)
        /*0068*/ 	.word	0x00000000
.L_17:


//--------------------- .nv.compat                --------------------------
	.section	.nv.compat,"",@"SHT_CUDA_COMPAT_INFO"
	.align	4
        /*0000*/ 	.byte	0x02, 0x09, 0x00, 0x00, 0x02, 0x02, 0x01, 0x00, 0x02, 0x05, 0x05, 0x00, 0x03, 0x07, 0x01, 0x01
        /*0010*/ 	.byte	0x02, 0x03, 0x00, 0x00, 0x02, 0x06, 0x01, 0x00, 0x04, 0x0b, 0x08, 0x00, 0x09, 0x00, 0x00, 0x00
        /*0020*/ 	.byte	0x00, 0x00, 0x00, 0x00


//--------------------- .nv.info._Z8load_keyPiS_  --------------------------
	.section	.nv.info._Z8load_keyPiS_,"",@"SHT_CUDA_INFO"
	.sectionflags	@""
	.align	4


	//----- nvinfo : EIATTR_CUDA_API_VERSION
	.align		4
        /*0000*/ 	.byte	0x04, 0x37
        /*0002*/ 	.short	(.L_19 - .L_18)
.L_18:
        /*0004*/ 	.word	0x00000082


	//----- nvinfo : EIATTR_KPARAM_INFO
	.align		4
.L_19:
        /*0008*/ 	.byte	0x04, 0x17
        /*000a*/ 	.short	(.L_21 - .L_20)
.L_20:
        /*000c*/ 	.word	0x00000000
        /*0010*/ 	.short	0x0001
        /*0012*/ 	.short	0x0008
        /*0014*/ 	.byte	0x00, 0xf5, 0x21, 0x00


	//----- nvinfo : EIATTR_KPARAM_INFO
	.align		4
.L_21:
        /*0018*/ 	.byte	0x04, 0x17
        /*001a*/ 	.short	(.L_23 - .L_22)
.L_22:
        /*001c*/ 	.word	0x00000000
        /*0020*/ 	.short	0x0000
        /*0022*/ 	.short	0x0000
        /*0024*/ 	.byte	0x00, 0xf5, 0x21, 0x00


	//----- nvinfo : EIATTR_SPARSE_MMA_MASK
	.align		4
.L_23:
        /*0028*/ 	.byte	0x03, 0x50
        /*002a*/ 	.short	0x0000


	//----- nvinfo : EIATTR_MAXREG_COUNT
	.align		4
        /*002c*/ 	.byte	0x03, 0x1b
        /*002e*/ 	.short	0x00ff


	//----- nvinfo : EIATTR_MERCURY_ISA_VERSION
	.align		4
        /*0030*/ 	.byte	0x03, 0x5f
        /*0032*/ 	.short	0x0101


	//----- nvinfo : EIATTR_VRC_CTA_INIT_COUNT
	.align		4
        /*0034*/ 	.byte	0x02, 0x4a
	.zero		1
	.zero		1


	//----- nvinfo : EIATTR_EXIT_INSTR_OFFSETS
	.align		4
        /*0038*/ 	.byte	0x04, 0x1c
        /*003a*/ 	.short	(.L_25 - .L_24)


	//   ....[0]....
.L_24:
        /*003c*/ 	.word	0x000006b0


	//   ....[1]....
        /*0040*/ 	.word	0x00000740


	//----- nvinfo : EIATTR_CRS_STACK_SIZE
	.align		4
.L_25:
        /*0044*/ 	.byte	0x04, 0x1e
        /*0046*/ 	.short	(.L_27 - .L_26)
.L_26:
        /*0048*/ 	.word	0x00000000


	//----- nvinfo : EIATTR_CBANK_PARAM_SIZE
	.align		4
.L_27:
        /*004c*/ 	.byte	0x03, 0x19
        /*004e*/ 	.short	0x0010


	//----- nvinfo : EIATTR_PARAM_CBANK
	.align		4
        /*0050*/ 	.byte	0x04, 0x0a
        /*0052*/ 	.short	(.L_29 - .L_28)
	.align		4
.L_28:
        /*0054*/ 	.word	index@(.nv.constant0._Z8load_keyPiS_)
        /*0058*/ 	.short	0x0380
        /*005a*/ 	.short	0x0010


	//----- nvinfo : EIATTR_SW_WAR
	.align		4
.L_29:
        /*005c*/ 	.byte	0x04, 0x36
        /*005e*/ 	.short	(.L_31 - .L_30)
.L_30:
        /*0060*/ 	.word	0x00000008
.L_31:


//--------------------- .nv.info._Z11load_bucketPiS_ --------------------------
	.section	.nv.info._Z11load_bucketPiS_,"",@"SHT_CUDA_INFO"
	.sectionflags	@""
	.align	4


	//----- nvinfo : EIATTR_CUDA_API_VERSION
	.align		4
        /*0000*/ 	.byte	0x04, 0x37
        /*0002*/ 	.short	(.L_33 - .L_32)
.L_32:
        /*0004*/ 	.word	0x00000082


	//----- nvinfo : EIATTR_KPARAM_INFO
	.align		4
.L_33:
        /*0008*/ 	.byte	0x04, 0x17
        /*000a*/ 	.short	(.L_35 - .L_34)
.L_34:
        /*000c*/ 	.word	0x00000000
        /*0010*/ 	.short	0x0001
        /*0012*/ 	.short	0x0008
        /*0014*/ 	.byte	0x00, 0xf5, 0x21, 0x00


	//----- nvinfo : EIATTR_KPARAM_INFO
	.align		4
.L_35:
        /*0018*/ 	.byte	0x04, 0x17
        /*001a*/ 	.short	(.L_37 - .L_36)
.L_36:
        /*001c*/ 	.word	0x00000000
        /*0020*/ 	.short	0x0000
        /*0022*/ 	.short	0x0000
        /*0024*/ 	.byte	0x00, 0xf5, 0x21, 0x00


	//----- nvinfo : EIATTR_SPARSE_MMA_MASK
	.align		4
.L_37:
        /*0028*/ 	.byte	0x03, 0x50
        /*002a*/ 	.short	0x0000


	//----- nvinfo : EIATTR_MAXREG_COUNT
	.align		4
        /*002c*/ 	.byte	0x03, 0x1b
        /*002e*/ 	.short	0x00ff


	//----- nvinfo : EIATTR_MERCURY_ISA_VERSION
	.align		4
        /*0030*/ 	.byte	0x03, 0x5f
        /*0032*/ 	.short	0x0101


	//----- nvinfo : EIATTR_VRC_CTA_INIT_COUNT
	.align		4
        /*0034*/ 	.byte	0x02, 0x4a
	.zero		1
	.zero		1


	//----- nvinfo : EIATTR_EXIT_INSTR_OFFSETS
	.align		4
        /*0038*/ 	.byte	0x04, 0x1c
        /*003a*/ 	.short	(.L_39 - .L_38)


	//   ....[0]....
.L_38:
        /*003c*/ 	.word	0x000000a0


	//----- nvinfo : EIATTR_CBANK_PARAM_SIZE
	.align		4
.L_39:
        /*0040*/ 	.byte	0x03, 0x19
        /*0042*/ 	.short	0x0010


	//----- nvinfo : EIATTR_PARAM_CBANK
	.align		4
        /*0044*/ 	.byte	0x04, 0x0a
        /*0046*/ 	.short	(.L_41 - .L_40)
	.align		4
.L_40:
        /*0048*/ 	.word	index@(.nv.constant0._Z11load_bucketPiS_)
        /*004c*/ 	.short	0x0380
        /*004e*/ 	.short	0x0010


	//----- nvinfo : EIATTR_SW_WAR
	.align		4
.L_41:
        /*0050*/ 	.byte	0x04, 0x36
        /*0052*/ 	.short	(.L_43 - .L_42)
.L_42:
        /*0054*/ 	.word	0x00000008
.L_43:


//--------------------- .nv.info._Z11init_bucketPi --------------------------
	.section	.nv.info._Z11init_bucketPi,"",@"SHT_CUDA_INFO"
	.sectionflags	@""
	.align	4


	//----- nvinfo : EIATTR_CUDA_API_VERSION
	.align		4
        /*0000*/ 	.byte	0x04, 0x37
        /*0002*/ 	.short	(.L_45 - .L_44)
.L_44:
        /*0004*/ 	.word	0x00000082


	//----- nvinfo : EIATTR_KPARAM_INFO
	.align		4
.L_45:
        /*0008*/ 	.byte	0x04, 0x17
        /*000a*/ 	.short	(.L_47 - .L_46)
.L_46:
        /*000c*/ 	.word	0x00000000
        /*0010*/ 	.short	0x0000
        /*0012*/ 	.short	0x0000
        /*0014*/ 	.byte	0x00, 0xf5, 0x21, 0x00


	//----- nvinfo : EIATTR_SPARSE_MMA_MASK
	.align		4
.L_47:
        /*0018*/ 	.byte	0x03, 0x50
        /*001a*/ 	.short	0x0000


	//----- nvinfo : EIATTR_MAXREG_COUNT
	.align		4
        /*001c*/ 	.byte	0x03, 0x1b
        /*001e*/ 	.short	0x00ff


	//----- nvinfo : EIATTR_MERCURY_ISA_VERSION
	.align		4
        /*0020*/ 	.byte	0x03, 0x5f
        /*0022*/ 	.short	0x0101


	//----- nvinfo : EIATTR_VRC_CTA_INIT_COUNT
	.align		4
        /*0024*/ 	.byte	0x02, 0x4a
	.zero		1
	.zero		1


	//----- nvinfo : EIATTR_EXIT_INSTR_OFFSETS
	.align		4
        /*0028*/ 	.byte	0x04, 0x1c
        /*002a*/ 	.short	(.L_49 - .L_48)


	//   ....[0]....
.L_48:
        /*002c*/ 	.word	0x00000060


	//----- nvinfo : EIATTR_CBANK_PARAM_SIZE
	.align		4
.L_49:
        /*0030*/ 	.byte	0x03, 0x19
        /*0032*/ 	.short	0x0008


	//----- nvinfo : EIATTR_PARAM_CBANK
	.align		4
        /*0034*/ 	.byte	0x04, 0x0a
        /*0036*/ 	.short	(.L_51 - .L_50)
	.align		4
.L_50:
        /*0038*/ 	.word	index@(.nv.constant0._Z11init_bucketPi)
        /*003c*/ 	.short	0x0380
        /*003e*/ 	.short	0x0008


	//----- nvinfo : EIATTR_SW_WAR
	.align		4
.L_51:
        /*0040*/ 	.byte	0x04, 0x36
        /*0042*/ 	.short	(.L_53 - .L_52)
.L_52:
        /*0044*/ 	.word	0x00000008
.L_53:


//--------------------- .nv.callgraph             --------------------------
	.section	.nv.callgraph,"",@"SHT_CUDA_CALLGRAPH"
	.align	4
	.sectionentsize	8
	.align		4
        /*0000*/ 	.word	0x00000000
	.align		4
        /*0004*/ 	.word	0xffffffff
	.align		4
        /*0008*/ 	.word	0x00000000
	.align		4
        /*000c*/ 	.word	0xfffffffe
	.align		4
        /*0010*/ 	.word	0x00000000
	.align		4
        /*0014*/ 	.word	0xfffffffd
	.align		4
        /*0018*/ 	.word	0x00000000
	.align		4
        /*001c*/ 	.word	0xfffffffc


//--------------------- .text._Z8load_keyPiS_     --------------------------
	.section	.text._Z8load_keyPiS_,"ax",@progbits
	.align	128
        .global         _Z8load_keyPiS_
        .type           _Z8load_keyPiS_,@function
        .size           _Z8load_keyPiS_,(.L_x_14 - _Z8load_keyPiS_)
        .other          _Z8load_keyPiS_,@"STO_CUDA_ENTRY STV_DEFAULT"
_Z8load_keyPiS_:
.text._Z8load_keyPiS_:
[----:B------:R-:W-:Y:S01]  /*0000*/  LDC R1, c[0x0][0x37c] ;  /* 0x0000df00ff017b82 */ /* 0x000fe20000000800 */
[----:B------:R-:W0:Y:S01]  /*0010*/  S2R R0, SR_TID.X ;  /* 0x0000000000007919 */ /* 0x000e220000002100 */
[----:B------:R-:W1:Y:S01]  /*0020*/  LDCU.64 UR6, c[0x0][0x358] ;  /* 0x00006b00ff0677ac */ /* 0x000e620008000a00 */
[----:B------:R-:W-:Y:S01]  /*0030*/  BSSY.RECONVERGENT B0, `(.L_x_0) ;  /* 0x0000062000007945 */ /* 0x000fe20003800200 */
[----:B------:R-:W-:Y:S01]  /*0040*/  IMAD.MOV.U32 R2, RZ, RZ, RZ ;  /* 0x000000ffff027224 */ /* 0x000fe200078e00ff */
[----:B0-----:R-:W-:-:S13]  /*0050*/  ISETP.NE.AND P0, PT, R0, RZ, PT ;  /* 0x000000ff0000720c */ /* 0x001fda0003f05270 */
[----:B-1----:R-:W-:Y:S05]  /*0060*/  @!P0 BRA `(.L_x_1) ;  /* 0x0000000400788947 */ /* 0x002fea0003800000 */
[C---:B------:R-:W-:Y:S01]  /*0070*/  ISETP.GE.U32.AND P1, PT, R0.reuse, 0x10, PT ;  /* 0x000000100000780c */ /* 0x040fe20003f26070 */
[----:B------:R-:W-:Y:S01]  /*0080*/  BSSY.RECONVERGENT B1, `(.L_x_2) ;  /* 0x000002b000017945 */ /* 0x000fe20003800200 */
[----:B------:R-:W-:Y:S02]  /*0090*/  LOP3.LUT R23, R0, 0xf, RZ, 0xc0, !PT ;  /* 0x0000000f00177812 */ /* 0x000fe400078ec0ff */
[----:B------:R-:W-:Y:S02]  /*00a0*/  CS2R R2, SRZ ;  /* 0x0000000000027805 */ /* 0x000fe4000001ff00 */
[----:B------:R-:W-:-:S07]  /*00b0*/  ISETP.NE.AND P0, PT, R23, RZ, PT ;  /* 0x000000ff1700720c */ /* 0x000fce0003f05270 */
[----:B------:R-:W-:Y:S06]  /*00c0*/  @!P1 BRA `(.L_x_3) ;  /* 0x0000000000989947 */ /* 0x000fec0003800000 */
[----:B------:R-:W0:Y:S01]  /*00d0*/  LDCU.64 UR4, c[0x0][0x388] ;  /* 0x00007100ff0477ac */ /* 0x000e220008000a00 */
[----:B------:R-:W-:Y:S01]  /*00e0*/  LOP3.LUT R3, R0, 0x3f0, RZ, 0xc0, !PT ;  /* 0x000003f000037812 */ /* 0x000fe200078ec0ff */
[----:B------:R-:W-:-:S04]  /*00f0*/  IMAD.MOV.U32 R2, RZ, RZ, RZ ;  /* 0x000000ffff027224 */ /* 0x000fc800078e00ff */
[----:B------:R-:W-:Y:S01]  /*0100*/  IMAD.MOV R6, RZ, RZ, -R3 ;  /* 0x000000ffff067224 */ /* 0x000fe200078e0a03 */
[----:B0-----:R-:W-:-:S04]  /*0110*/  UIADD3 UR4, UP0, UPT, UR4, 0x20, URZ ;  /* 0x0000002004047890 */ /* 0x001fc8000ff1e0ff */
[----:B------:R-:W-:Y:S02]  /*0120*/  UIADD3.X UR5, UPT, UPT, URZ, UR5, URZ, UP0, !UPT ;  /* 0x00000005ff057290 */ /* 0x000fe400087fe4ff */
[----:B------:R-:W-:-:S04]  /*0130*/  IMAD.U32 R12, RZ, RZ, UR4 ;  /* 0x00000004ff0c7e24 */ /* 0x000fc8000f8e00ff */
[----:B------:R-:W-:-:S07]  /*0140*/  IMAD.U32 R5, RZ, RZ, UR5 ;  /* 0x00000005ff057e24 */ /* 0x000fce000f8e00ff */
.L_x_4:
[----:B------:R-:W-:-:S05]  /*0150*/  IMAD.MOV.U32 R4, RZ, RZ, R12 ;  /* 0x000000ffff047224 */ /* 0x000fca00078e000c */
[----:B------:R-:W2:Y:S04]  /*0160*/  LDG.E R11, desc[UR6][R4.64+-0x20] ;  /* 0xffffe006040b7981 */ /* 0x000ea8000c1e1900 */
[----:B------:R-:W2:Y:S04]  /*0170*/  LDG.E R12, desc[UR6][R4.64+-0x1c] ;  /* 0xffffe406040c7981 */ /* 0x000ea8000c1e1900 */
[----:B------:R-:W3:Y:S04]  /*0180*/  LDG.E R14, desc[UR6][R4.64+-0x18] ;  /* 0xffffe806040e7981 */ /* 0x000ee8000c1e1900 */
[----:B------:R-:W3:Y:S04]  /*0190*/  LDG.E R13, desc[UR6][R4.64+-0x14] ;  /* 0xffffec06040d7981 */ /* 0x000ee8000c1e1900 */
[----:B------:R-:W4:Y:S04]  /*01a0*/  LDG.E R16, desc[UR6][R4.64+-0x10] ;  /* 0xfffff00604107981 */ /* 0x000f28000c1e1900 */
[----:B------:R-:W4:Y:S04]  /*01b0*/  LDG.E R15, desc[UR6][R4.64+-0xc] ;  /* 0xfffff406040f7981 */ /* 0x000f28000c1e1900 */
[----:B------:R-:W5:Y:S04]  /*01c0*/  LDG.E R18, desc[UR6][R4.64+-0x8] ;  /* 0xfffff80604127981 */ /* 0x000f68000c1e1900 */
        /* <DEDUP_REMOVED lines=8> */
[----:B------:R0:W5:Y:S01]  /*0250*/  LDG.E R7, desc[UR6][R4.64+0x1c] ;  /* 0x00001c0604077981 */ /* 0x000162000c1e1900 */
[----:B------:R-:W-:-:S05]  /*0260*/  VIADD R6, R6, 0x10 ;  /* 0x0000001006067836 */ /* 0x000fca0000000000 */
[----:B------:R-:W-:Y:S02]  /*0270*/  ISETP.NE.AND P1, PT, R6, RZ, PT ;  /* 0x000000ff0600720c */ /* 0x000fe40003f25270 */
[----:B--2---:R-:W-:Y:S02]  /*0280*/  IADD3 R11, PT, PT, R12, R11, R2 ;  /* 0x0000000b0c0b7210 */ /* 0x004fe40007ffe002 */
[----:B------:R-:W-:-:S05]  /*0290*/  IADD3 R12, P2, PT, R4, 0x40, RZ ;  /* 0x00000040040c7810 */ /* 0x000fca0007f5e0ff */
[----:B0-----:R-:W-:Y:S01]  /*02a0*/  IMAD.X R5, RZ, RZ, R5, P2 ;  /* 0x000000ffff057224 */ /* 0x001fe200010e0605 */
[----:B---3--:R-:W-:-:S04]  /*02b0*/  IADD3 R11, PT, PT, R13, R14, R11 ;  /* 0x0000000e0d0b7210 */ /* 0x008fc80007ffe00b */
[----:B----4-:R-:W-:-:S04]  /*02c0*/  IADD3 R11, PT, PT, R15, R16, R11 ;  /* 0x000000100f0b7210 */ /* 0x010fc80007ffe00b */
[----:B-----5:R-:W-:-:S04]  /*02d0*/  IADD3 R11, PT, PT, R17, R18, R11 ;  /* 0x00000012110b7210 */ /* 0x020fc80007ffe00b */
[----:B------:R-:W-:-:S04]  /*02e0*/  IADD3 R11, PT, PT, R19, R20, R11 ;  /* 0x00000014130b7210 */ /* 0x000fc80007ffe00b */
[----:B------:R-:W-:-:S04]  /*02f0*/  IADD3 R11, PT, PT, R21, R22, R11 ;  /* 0x00000016150b7210 */ /* 0x000fc80007ffe00b */
[----:B------:R-:W-:-:S04]  /*0300*/  IADD3 R9, PT, PT, R10, R9, R11 ;  /* 0x000000090a097210 */ /* 0x000fc80007ffe00b */
[----:B------:R-:W-:Y:S01]  /*0310*/  IADD3 R2, PT, PT, R7, R8, R9 ;  /* 0x0000000807027210 */ /* 0x000fe20007ffe009 */
[----:B------:R-:W-:Y:S06]  /*0320*/  @P1 BRA `(.L_x_4) ;  /* 0xfffffffc00881947 */ /* 0x000fec000383ffff */
.L_x_3:
[----:B------:R-:W-:Y:S05]  /*0330*/  BSYNC.RECONVERGENT B1 ;  /* 0x0000000000017941 */ /* 0x000fea0003800200 */
.L_x_2:
[----:B------:R-:W-:Y:S05]  /*0340*/  @!P0 BRA `(.L_x_1) ;  /* 0x0000000000c08947 */ /* 0x000fea0003800000 */
[----:B------:R-:W-:Y:S01]  /*0350*/  ISETP.GE.U32.AND P0, PT, R23, 0x8, PT ;  /* 0x000000081700780c */ /* 0x000fe20003f06070 */
[----:B------:R-:W-:Y:S01]  /*0360*/  BSSY.RECONVERGENT B1, `(.L_x_5) ;  /* 0x0000013000017945 */ /* 0x000fe20003800200 */
[----:B------:R-:W-:-:S04]  /*0370*/  LOP3.LUT R14, R0, 0x7, RZ, 0xc0, !PT ;  /* 0x00000007000e7812 */ /* 0x000fc800078ec0ff */
[----:B------:R-:W-:-:S07]  /*0380*/  ISETP.NE.AND P1, PT, R14, RZ, PT ;  /* 0x000000ff0e00720c */ /* 0x000fce0003f25270 */
[----:B------:R-:W-:Y:S06]  /*0390*/  @!P0 BRA `(.L_x_6) ;  /* 0x00000000003c8947 */ /* 0x000fec0003800000 */
[----:B------:R-:W0:Y:S02]  /*03a0*/  LDC.64 R4, c[0x0][0x388] ;  /* 0x0000e200ff047b82 */ /* 0x000e240000000a00 */
[----:B0-----:R-:W-:-:S05]  /*03b0*/  IMAD.WIDE.U32 R4, R3, 0x4, R4 ;  /* 0x0000000403047825 */ /* 0x001fca00078e0004 */
[----:B------:R-:W2:Y:S04]  /*03c0*/  LDG.E R7, desc[UR6][R4.64] ;  /* 0x0000000604077981 */ /* 0x000ea8000c1e1900 */
[----:B------:R-:W2:Y:S04]  /*03d0*/  LDG.E R6, desc[UR6][R4.64+0x4] ;  /* 0x0000040604067981 */ /* 0x000ea8000c1e1900 */
[----:B------:R-:W3:Y:S04]  /*03e0*/  LDG.E R9, desc[UR6][R4.64+0x8] ;  /* 0x0000080604097981 */ /* 0x000ee8000c1e1900 */
[----:B------:R-:W3:Y:S04]  /*03f0*/  LDG.E R8, desc[UR6][R4.64+0xc] ;  /* 0x00000c0604087981 */ /* 0x000ee8000c1e1900 */
[----:B------:R-:W4:Y:S04]  /*0400*/  LDG.E R11, desc[UR6][R4.64+0x10] ;  /* 0x00001006040b7981 */ /* 0x000f28000c1e1900 */
[----:B------:R-:W4:Y:S04]  /*0410*/  LDG.E R10, desc[UR6][R4.64+0x14] ;  /* 0x00001406040a7981 */ /* 0x000f28000c1e1900 */
[----:B------:R-:W5:Y:S04]  /*0420*/  LDG.E R13, desc[UR6][R4.64+0x18] ;  /* 0x00001806040d7981 */ /* 0x000f68000c1e1900 */
[----:B------:R-:W5:Y:S01]  /*0430*/  LDG.E R12, desc[UR6][R4.64+0x1c] ;  /* 0x00001c06040c7981 */ /* 0x000f62000c1e1900 */
[----:B------:R-:W-:Y:S01]  /*0440*/  VIADD R3, R3, 0x8 ;  /* 0x0000000803037836 */ /* 0x000fe20000000000 */
[----:B--2---:R-:W-:-:S04]  /*0450*/  IADD3 R6, PT, PT, R6, R7, R2 ;  /* 0x0000000706067210 */ /* 0x004fc80007ffe002 */
[----:B---3--:R-:W-:-:S04]  /*0460*/  IADD3 R6, PT, PT, R8, R9, R6 ;  /* 0x0000000908067210 */ /* 0x008fc80007ffe006 */
[----:B----4-:R-:W-:-:S04]  /*0470*/  IADD3 R6, PT, PT, R10, R11, R6 ;  /* 0x0000000b0a067210 */ /* 0x010fc80007ffe006 */
[----:B-----5:R-:W-:-:S07]  /*0480*/  IADD3 R2, PT, PT, R12, R13, R6 ;  /* 0x0000000d0c027210 */ /* 0x020fce0007ffe006 */
.L_x_6:
[----:B------:R-:W-:Y:S05]  /*0490*/  BSYNC.RECONVERGENT B1 ;  /* 0x0000000000017941 */ /* 0x000fea0003800200 */
.L_x_5:
        /* <DEDUP_REMOVED lines=11> */
[----:B------:R-:W3:Y:S01]  /*0550*/  LDG.E R10, desc[UR6][R4.64+0xc] ;  /* 0x00000c06040a7981 */ /* 0x000ee2000c1e1900 */
[----:B------:R-:W-:Y:S01]  /*0560*/  VIADD R3, R3, 0x4 ;  /* 0x0000000403037836 */ /* 0x000fe20000000000 */
[----:B--2---:R-:W-:-:S04]  /*0570*/  IADD3 R2, PT, PT, R8, R7, R2 ;  /* 0x0000000708027210 */ /* 0x004fc80007ffe002 */
[----:B---3--:R-:W-:-:S07]  /*0580*/  IADD3 R2, PT, PT, R10, R9, R2 ;  /* 0x000000090a027210 */ /* 0x008fce0007ffe002 */
.L_x_8:
[----:B------:R-:W-:Y:S05]  /*0590*/  BSYNC.RECONVERGENT B1 ;  /* 0x0000000000017941 */ /* 0x000fea0003800200 */
.L_x_7:
[----:B------:R-:W-:Y:S05]  /*05a0*/  @!P1 BRA `(.L_x_1) ;  /* 0x0000000000289947 */ /* 0x000fea0003800000 */
[----:B------:R-:W0:Y:S01]  /*05b0*/  LDC.64 R4, c[0x0][0x388] ;  /* 0x0000e200ff047b82 */ /* 0x000e220000000a00 */
[----:B------:R-:W-:Y:S02]  /*05c0*/  IMAD.MOV R6, RZ, RZ, -R6 ;  /* 0x000000ffff067224 */ /* 0x000fe400078e0a06 */
[----:B0-----:R-:W-:-:S07]  /*05d0*/  IMAD.WIDE.U32 R4, R3, 0x4, R4 ;  /* 0x0000000403047825 */ /* 0x001fce00078e0004 */
.L_x_9:
[----:B------:R0:W2:Y:S01]  /*05e0*/  LDG.E R3, desc[UR6][R4.64] ;  /* 0x0000000604037981 */ /* 0x0000a2000c1e1900 */
[----:B------:R-:W-:-:S05]  /*05f0*/  VIADD R6, R6, 0x1 ;  /* 0x0000000106067836 */ /* 0x000fca0000000000 */
[----:B------:R-:W-:Y:S02]  /*0600*/  ISETP.NE.AND P0, PT, R6, RZ, PT ;  /* 0x000000ff0600720c */ /* 0x000fe40003f05270 */
[----:B0-----:R-:W-:-:S05]  /*0610*/  IADD3 R4, P1, PT, R4, 0x4, RZ ;  /* 0x0000000404047810 */ /* 0x001fca0007f3e0ff */
[----:B------:R-:W-:Y:S02]  /*0620*/  IMAD.X R5, RZ, RZ, R5, P1 ;  /* 0x000000ffff057224 */ /* 0x000fe400008e0605 */
[----:B--2---:R-:W-:-:S04]  /*0630*/  IMAD.IADD R2, R3, 0x1, R2 ;  /* 0x0000000103027824 */ /* 0x004fc800078e0202 */
[----:B------:R-:W-:Y:S05]  /*0640*/  @P0 BRA `(.L_x_9) ;  /* 0xfffffffc00e40947 */ /* 0x000fea000383ffff */
.L_x_1:
[----:B------:R-:W-:Y:S05]  /*0650*/  BSYNC.RECONVERGENT B0 ;  /* 0x0000000000007941 */ /* 0x000fea0003800200 */
.L_x_0:
[----:B------:R-:W0:Y:S08]  /*0660*/  LDC.64 R4, c[0x0][0x388] ;  /* 0x0000e200ff047b82 */ /* 0x000e300000000a00 */
[----:B------:R-:W1:Y:S01]  /*0670*/  LDC.64 R8, c[0x0][0x380] ;  /* 0x0000e000ff087b82 */ /* 0x000e620000000a00 */
[----:B0-----:R-:W-:-:S05]  /*0680*/  IMAD.WIDE.U32 R4, R0, 0x4, R4 ;  /* 0x0000000400047825 */ /* 0x001fca00078e0004 */
[----:B------:R-:W2:Y:S02]  /*0690*/  LDG.E R3, desc[UR6][R4.64] ;  /* 0x0000000604037981 */ /* 0x000ea4000c1e1900 */
[----:B--2---:R-:W-:-:S13]  /*06a0*/  ISETP.GE.AND P0, PT, R3, 0x1, PT ;  /* 0x000000010300780c */ /* 0x004fda0003f06270 */
[----:B-1----:R-:W-:Y:S05]  /*06b0*/  @!P0 EXIT ;  /* 0x000000000000894d */ /* 0x002fea0003800000 */
.L_x_10:
[----:B0-----:R-:W-:-:S05]  /*06c0*/  IMAD.WIDE R6, R2, 0x4, R8 ;  /* 0x0000000402067825 */ /* 0x001fca00078e0208 */
[----:B------:R0:W-:Y:S04]  /*06d0*/  STG.E desc[UR6][R6.64], R0 ;  /* 0x0000000006007986 */ /* 0x0001e8000c101906 */
[----:B------:R-:W2:Y:S01]  /*06e0*/  LDG.E R3, desc[UR6][R4.64] ;  /* 0x0000000604037981 */ /* 0x000ea2000c1e1900 */
[----:B------:R-:W-:Y:S02]  /*06f0*/  VIADD R2, R2, 0x1 ;  /* 0x0000000102027836 */ /* 0x000fe40000000000 */
[C---:B--2---:R-:W-:Y:S01]  /*0700*/  VIADD R11, R3.reuse, 0xffffffff ;  /* 0xffffffff030b7836 */ /* 0x044fe20000000000 */
[----:B------:R-:W-:-:S04]  /*0710*/  ISETP.GT.AND P0, PT, R3, 0x1, PT ;  /* 0x000000010300780c */ /* 0x000fc80003f04270 */
[----:B------:R0:W-:Y:S09]  /*0720*/  STG.E desc[UR6][R4.64], R11 ;  /* 0x0000000b04007986 */ /* 0x0001f2000c101906 */
[----:B------:R-:W-:Y:S05]  /*0730*/  @P0 BRA `(.L_x_10) ;  /* 0xfffffffc00e00947 */ /* 0x000fea000383ffff */
[----:B------:R-:W-:Y:S05]  /*0740*/  EXIT ;  /* 0x000000000000794d */ /* 0x000fea0003800000 */
.L_x_11:
[----:B------:R-:W-:-:S00]  /*0750*/  BRA `(.L_x_11) ;  /* 0xfffffffc00fc7947 */ /* 0x000fc0000383ffff */
[----:B------:R-:W-:-:S00]  /*0760*/  NOP ;  /* 0x0000000000007918 */ /* 0x000fc00000000000 */
        /* <DEDUP_REMOVED lines=9> */
.L_x_14:


//--------------------- .text._Z11load_bucketPiS_ --------------------------
	.section	.text._Z11load_bucketPiS_,"ax",@progbits
	.align	128
        .global         _Z11load_bucketPiS_
        .type           _Z11load_bucketPiS_,@function
        .size           _Z11load_bucketPiS_,(.L_x_15 - _Z11load_bucketPiS_)
        .other          _Z11load_bucketPiS_,@"STO_CUDA_ENTRY STV_DEFAULT"
_Z11load_bucketPiS_:
.text._Z11load_bucketPiS_:
[----:B------:R-:W-:Y:S01]  /*0000*/  LDC R1, c[0x0][0x37c] ;  /* 0x0000df00ff017b82 */ /* 0x000fe20000000800 */
[----:B------:R-:W0:Y:S07]  /*0010*/  S2R R5, SR_TID.X ;  /* 0x0000000000057919 */ /* 0x000e2e0000002100 */
[----:B------:R-:W0:Y:S01]  /*0020*/  LDC.64 R2, c[0x0][0x380] ;  /* 0x0000e000ff027b82 */ /* 0x000e220000000a00 */
[----:B------:R-:W1:Y:S01]  /*0030*/  LDCU.64 UR4, c[0x0][0x358] ;  /* 0x00006b00ff0477ac */ /* 0x000e620008000a00 */
[----:B0-----:R-:W-:-:S06]  /*0040*/  IMAD.WIDE.U32 R2, R5, 0x4, R2 ;  /* 0x0000000405027825 */ /* 0x001fcc00078e0002 */
[----:B------:R-:W0:Y:S01]  /*0050*/  LDC.64 R4, c[0x0][0x388] ;  /* 0x0000e200ff047b82 */ /* 0x000e220000000a00 */
[----:B-1----:R-:W0:Y:S01]  /*0060*/  LDG.E R3, desc[UR4][R2.64] ;  /* 0x0000000402037981 */ /* 0x002e22000c1e1900 */
[----:B------:R-:W-:Y:S02]  /*0070*/  HFMA2 R7, -RZ, RZ, 0, 5.9604644775390625e-08 ;  /* 0x00000001ff077431 */ /* 0x000fe400000001ff */
[----:B0-----:R-:W-:-:S05]  /*0080*/  IMAD.WIDE R4, R3, 0x4, R4 ;  /* 0x0000000403047825 */ /* 0x001fca00078e0204 */
[----:B------:R-:W-:Y:S01]  /*0090*/  REDG.E.ADD.STRONG.GPU desc[UR4][R4.64], R7 ;  /* 0x000000070400798e */ /* 0x000fe2000c12e104 */
[----:B------:R-:W-:Y:S05]  /*00a0*/  EXIT ;  /* 0x000000000000794d */ /* 0x000fea0003800000 */
.L_x_12:
        /* <DEDUP_REMOVED lines=13> */
.L_x_15:


//--------------------- .text._Z11init_bucketPi   --------------------------
	.section	.text._Z11init_bucketPi,"ax",@progbits
	.align	128
        .global         _Z11init_bucketPi
        .type           _Z11init_bucketPi,@function
        .size           _Z11init_bucketPi,(.L_x_16 - _Z11init_bucketPi)
        .other          _Z11init_bucketPi,@"STO_CUDA_ENTRY STV_DEFAULT"
_Z11init_bucketPi:
.text._Z11init_bucketPi:
[----:B------:R-:W-:Y:S01]  /*0000*/  LDC R1, c[0x0][0x37c] ;  /* 0x0000df00ff017b82 */ /* 0x000fe20000000800 */
[----:B------:R-:W0:Y:S07]  /*0010*/  S2R R5, SR_TID.X ;  /* 0x0000000000057919 */ /* 0x000e2e0000002100 */
[----:B------:R-:W0:Y:S01]  /*0020*/  LDC.64 R2, c[0x0][0x380] ;  /* 0x0000e000ff027b82 */ /* 0x000e220000000a00 */
[----:B------:R-:W1:Y:S01]  /*0030*/  LDCU.64 UR4, c[0x0][0x358] ;  /* 0x00006b00ff0477ac */ /* 0x000e620008000a00 */
[----:B0-----:R-:W-:-:S05]  /*0040*/  IMAD.WIDE.U32 R2, R5, 0x4, R2 ;  /* 0x0000000405027825 */ /* 0x001fca00078e0002 */
[----:B-1----:R-:W-:Y:S01]  /*0050*/  STG.E desc[UR4][R2.64], RZ ;  /* 0x000000ff02007986 */ /* 0x002fe2000c101904 */
[----:B------:R-:W-:Y:S05]  /*0060*/  EXIT ;  /* 0x000000000000794d */ /* 0x000fea0003800000 */
.L_x_13:
        /* <DEDUP_REMOVED lines=9> */
.L_x_16:


//--------------------- .nv.shared.reserved.0     --------------------------
	.section	.nv.shared.reserved.0,"aw",@nobits
	.weak		__nv_reservedSMEM_offset_0_alias
	.size		__nv_reservedSMEM_offset_0_alias, 0, 64
	.other		__nv_reservedSMEM_offset_0_alias,@"STO_CUDA_RESERVED_SHARED STV_DEFAULT"
__nv_reservedSMEM_offset_0_alias:
	.zero		0
	.zero		64


//--------------------- .nv.constant0._Z8load_keyPiS_ --------------------------
	.section	.nv.constant0._Z8load_keyPiS_,"a",@progbits
	.sectionflags	@""
	.align	4
.nv.constant0._Z8load_keyPiS_:
	.zero		912


//--------------------- .nv.constant0._Z11load_bucketPiS_ --------------------------
	.section	.nv.constant0._Z11load_bucketPiS_,"a",@progbits
	.sectionflags	@""
	.align	4
.nv.constant0._Z11load_bucketPiS_:
	.zero		912


//--------------------- .nv.constant0._Z11init_bucketPi --------------------------
	.section	.nv.constant0._Z11init_bucketPi,"a",@progbits
	.sectionflags	@""
	.align	4
.nv.constant0._Z11init_bucketPi:
	.zero		904


//--------------------- SYMBOLS --------------------------

	.type		.nv.reservedSmem.offset0,@object
	.size		.nv.reservedSmem.offset0,0x4
